//
// Generated by NVIDIA NVVM Compiler
//
// Compiler Build ID: CL-36424714
// Cuda compilation tools, release 13.0, V13.0.88
// Based on NVVM 20.0.0
//

.version 9.0
.target sm_100
.address_size 64

	// .globl	_Z12vecAddKernelPfS_S_i

.visible .entry _Z12vecAddKernelPfS_S_i(
	.param .u64 .ptr .align 1 _Z12vecAddKernelPfS_S_i_param_0,
	.param .u64 .ptr .align 1 _Z12vecAddKernelPfS_S_i_param_1,
	.param .u64 .ptr .align 1 _Z12vecAddKernelPfS_S_i_param_2,
	.param .u32 _Z12vecAddKernelPfS_S_i_param_3
)
{
	.reg .pred 	%p<2>;
	.reg .b32 	%r<6>;
	.reg .b32 	%f<4>;
	.reg .b64 	%rd<11>;

	ld.param.u64 	%rd1, [_Z12vecAddKernelPfS_S_i_param_0];
	ld.param.u64 	%rd2, [_Z12vecAddKernelPfS_S_i_param_1];
	ld.param.u64 	%rd3, [_Z12vecAddKernelPfS_S_i_param_2];
	ld.param.u32 	%r2, [_Z12vecAddKernelPfS_S_i_param_3];
	mov.u32 	%r3, %ntid.x;
	mov.u32 	%r4, %ctaid.x;
	mov.u32 	%r5, %tid.x;
	mad.lo.s32 	%r1, %r3, %r4, %r5;
	setp.ge.s32 	%p1, %r1, %r2;
	@%p1 bra 	$L__BB0_2;
	cvta.to.global.u64 	%rd4, %rd1;
	cvta.to.global.u64 	%rd5, %rd2;
	cvta.to.global.u64 	%rd6, %rd3;
	mul.wide.s32 	%rd7, %r1, 4;
	add.s64 	%rd8, %rd4, %rd7;
	ld.global.f32 	%f1, [%rd8];
	add.s64 	%rd9, %rd5, %rd7;
	ld.global.f32 	%f2, [%rd9];
	add.f32 	%f3, %f1, %f2;
	add.s64 	%rd10, %rd6, %rd7;
	st.global.f32 	[%rd10], %f3;
$L__BB0_2:
	ret;

}
	// .globl	_Z13vecInitKernelPfif
.visible .entry _Z13vecInitKernelPfif(
	.param .u64 .ptr .align 1 _Z13vecInitKernelPfif_param_0,
	.param .u32 _Z13vecInitKernelPfif_param_1,
	.param .f32 _Z13vecInitKernelPfif_param_2
)
{
	.reg .pred 	%p<2>;
	.reg .b32 	%r<6>;
	.reg .b32 	%f<2>;
	.reg .b64 	%rd<5>;

	ld.param.u64 	%rd1, [_Z13vecInitKernelPfif_param_0];
	ld.param.u32 	%r2, [_Z13vecInitKernelPfif_param_1];
	ld.param.f32 	%f1, [_Z13vecInitKernelPfif_param_2];
	mov.u32 	%r3, %ntid.x;
	mov.u32 	%r4, %ctaid.x;
	mov.u32 	%r5, %tid.x;
	mad.lo.s32 	%r1, %r3, %r4, %r5;
	setp.ge.s32 	%p1, %r1, %r2;
	@%p1 bra 	$L__BB1_2;
	cvta.to.global.u64 	%rd2, %rd1;
	mul.wide.s32 	%rd3, %r1, 4;
	add.s64 	%rd4, %rd2, %rd3;
	st.global.f32 	[%rd4], %f1;
$L__BB1_2:
	ret;

}
	// .globl	_Z16vecAddMonolithicfPfS_i
.visible .entry _Z16vecAddMonolithicfPfS_i(
	.param .f32 _Z16vecAddMonolithicfPfS_i_param_0,
	.param .u64 .ptr .align 1 _Z16vecAddMonolithicfPfS_i_param_1,
	.param .u64 .ptr .align 1 _Z16vecAddMonolithicfPfS_i_param_2,
	.param .u32 _Z16vecAddMonolithicfPfS_i_param_3
)
{
	.reg .pred 	%p<3>;
	.reg .b32 	%r<11>;
	.reg .b32 	%f<5>;
	.reg .b64 	%rd<8>;

	ld.param.f32 	%f1, [_Z16vecAddMonolithicfPfS_i_param_0];
	ld.param.u64 	%rd3, [_Z16vecAddMonolithicfPfS_i_param_1];
	ld.param.u64 	%rd4, [_Z16vecAddMonolithicfPfS_i_param_2];
	ld.param.u32 	%r6, [_Z16vecAddMonolithicfPfS_i_param_3];
	mov.u32 	%r7, %ctaid.x;
	mov.u32 	%r1, %ntid.x;
	mov.u32 	%r8, %tid.x;
	mad.lo.s32 	%r10, %r7, %r1, %r8;
	setp.ge.s32 	%p1, %r10, %r6;
	@%p1 bra 	$L__BB2_3;
	mov.u32 	%r9, %nctaid.x;
	mul.lo.s32 	%r3, %r1, %r9;
	cvta.to.global.u64 	%rd1, %rd3;
	cvta.to.global.u64 	%rd2, %rd4;
$L__BB2_2:
	mul.wide.s32 	%rd5, %r10, 4;
	add.s64 	%rd6, %rd1, %rd5;
	ld.global.f32 	%f2, [%rd6];
	add.s64 	%rd7, %rd2, %rd5;
	ld.global.f32 	%f3, [%rd7];
	fma.rn.f32 	%f4, %f1, %f2, %f3;
	st.global.f32 	[%rd7], %f4;
	add.s32 	%r10, %r10, %r3;
	setp.lt.s32 	%p2, %r10, %r6;
	@%p2 bra 	$L__BB2_2;
$L__BB2_3:
	ret;

}


// ===== COMPILED SASS (sm_100) =====

	.target	sm_100

	.elftype	@"ET_EXEC"


//--------------------- .note.nv.tkinfo           --------------------------
	.section	.note.nv.tkinfo,"",@"SHT_NOTE"
	.sectionflags	@"SHF_NOTE_NV_TKINFO"
	.tkinfo
        /*0018*/ 	.word	0x00000002
        /*0030*/ 	.string	""
        /*0030*/ 	.string	"ptxas"
        /*0030*/ 	.string	"Cuda compilation tools, release 13.0, V13.0.88"
        /*0030*/ 	.string	"Build cuda_13.0.r13.0/compiler.36424714_0"
        /*0030*/ 	.string	"-arch sm_100 -m 64 "



//--------------------- .note.nv.cuinfo           --------------------------
	.section	.note.nv.cuinfo,"",@"SHT_NOTE"
	.sectionflags	@"SHF_NOTE_NV_CUINFO"
        /*0018*/ 	.short	0x0002
        /*001a*/ 	.short	0x0064
        /*001c*/ 	.short	0x0082
	.zero		2


//--------------------- .nv.info                  --------------------------
	.section	.nv.info,"",@"SHT_CUDA_INFO"
	.align	4


	//----- nvinfo : EIATTR_REGCOUNT
	.align		4
        /*0000*/ 	.byte	0x04, 0x2f
        /*0002*/ 	.short	(.L_1 - .L_0)
	.align		4
.L_0:
        /*0004*/ 	.word	index@(_Z12vecAddKernelPfS_S_i)
        /*0008*/ 	.word	0x0000000c


	//----- nvinfo : EIATTR_FRAME_SIZE
	.align		4
.L_1:
        /*000c*/ 	.byte	0x04, 0x11
        /*000e*/ 	.short	(.L_3 - .L_2)
	.align		4
.L_2:
        /*0010*/ 	.word	index@(_Z12vecAddKernelPfS_S_i)
        /*0014*/ 	.word	0x00000000


	//----- nvinfo : EIATTR_REGCOUNT
	.align		4
.L_3:
        /*0018*/ 	.byte	0x04, 0x2f
        /*001a*/ 	.short	(.L_5 - .L_4)
	.align		4
.L_4:
        /*001c*/ 	.word	index@(_Z13vecInitKernelPfif)
        /*0020*/ 	.word	0x0000000a


	//----- nvinfo : EIATTR_FRAME_SIZE
	.align		4
.L_5:
        /*0024*/ 	.byte	0x04, 0x11
        /*0026*/ 	.short	(.L_7 - .L_6)
	.align		4
.L_6:
        /*0028*/ 	.word	index@(_Z13vecInitKernelPfif)
        /*002c*/ 	.word	0x00000000


	//----- nvinfo : EIATTR_REGCOUNT
	.align		4
.L_7:
        /*0030*/ 	.byte	0x04, 0x2f
        /*0032*/ 	.short	(.L_9 - .L_8)
	.align		4
.L_8:
        /*0034*/ 	.word	index@(_Z16vecAddMonolithicfPfS_i)
        /*0038*/ 	.word	0x00000010


	//----- nvinfo : EIATTR_FRAME_SIZE
	.align		4
.L_9:
        /*003c*/ 	.byte	0x04, 0x11
        /*003e*/ 	.short	(.L_11 - .L_10)
	.align		4
.L_10:
        /*0040*/ 	.word	index@(_Z16vecAddMonolithicfPfS_i)
        /*0044*/ 	.word	0x00000000


	//----- nvinfo : EIATTR_MIN_STACK_SIZE
	.align		4
.L_11:
        /*0048*/ 	.byte	0x04, 0x12
        /*004a*/ 	.short	(.L_13 - .L_12)
	.align		4
.L_12:
        /*004c*/ 	.word	index@(_Z16vecAddMonolithicfPfS_i)
        /*0050*/ 	.word	0x00000000


	//----- nvinfo : EIATTR_MIN_STACK_SIZE
	.align		4
.L_13:
        /*0054*/ 	.byte	0x04, 0x12
        /*0056*/ 	.short	(.L_15 - .L_14)
	.align		4
.L_14:
        /*0058*/ 	.word	index@(_Z13vecInitKernelPfif)
        /*005c*/ 	.word	0x00000000


	//----- nvinfo : EIATTR_MIN_STACK_SIZE
	.align		4
.L_15:
        /*0060*/ 	.byte	0x04, 0x12
        /*0062*/ 	.short	(.L_17 - .L_16)
	.align		4
.L_16:
        /*0064*/ 	.word	index@(_Z12vecAddKernelPfS_S_i)
        /*0068*/ 	.word	0x00000000
.L_17:


//--------------------- .nv.compat                --------------------------
	.section	.nv.compat,"",@"SHT_CUDA_COMPAT_INFO"
	.align	4
        /*0000*/ 	.byte	0x02, 0x09, 0x00, 0x00, 0x02, 0x02, 0x01, 0x00, 0x02, 0x05, 0x05, 0x00, 0x03, 0x07, 0x01, 0x01
        /*0010*/ 	.byte	0x02, 0x03, 0x00, 0x00, 0x02, 0x06, 0x01, 0x00, 0x04, 0x0b, 0x08, 0x00, 0x09, 0x00, 0x00, 0x00
        /*0020*/ 	.byte	0x00, 0x00, 0x00, 0x00


//--------------------- .nv.info._Z16vecAddMonolithicfPfS_i --------------------------
	.section	.nv.info._Z16vecAddMonolithicfPfS_i,"",@"SHT_CUDA_INFO"
	.sectionflags	@""
	.align	4


	//----- nvinfo : EIATTR_CUDA_API_VERSION
	.align		4
        /*0000*/ 	.byte	0x04, 0x37
        /*0002*/ 	.short	(.L_19 - .L_18)
.L_18:
        /*0004*/ 	.word	0x00000082


	//----- nvinfo : EIATTR_KPARAM_INFO
	.align		4
.L_19:
        /*0008*/ 	.byte	0x04, 0x17
        /*000a*/ 	.short	(.L_21 - .L_20)
.L_20:
        /*000c*/ 	.word	0x00000000
        /*0010*/ 	.short	0x0003
        /*0012*/ 	.short	0x0018
        /*0014*/ 	.byte	0x00, 0xf0, 0x11, 0x00


	//----- nvinfo : EIATTR_KPARAM_INFO
	.align		4
.L_21:
        /*0018*/ 	.byte	0x04, 0x17
        /*001a*/ 	.short	(.L_23 - .L_22)
.L_22:
        /*001c*/ 	.word	0x00000000
        /*0020*/ 	.short	0x0002
        /*0022*/ 	.short	0x0010
        /*0024*/ 	.byte	0x00, 0xf5, 0x21, 0x00


	//----- nvinfo : EIATTR_KPARAM_INFO
	.align		4
.L_23:
        /*0028*/ 	.byte	0x04, 0x17
        /*002a*/ 	.short	(.L_25 - .L_24)
.L_24:
        /*002c*/ 	.word	0x00000000
        /*0030*/ 	.short	0x0001
        /*0032*/ 	.short	0x0008
        /*0034*/ 	.byte	0x00, 0xf5, 0x21, 0x00


	//----- nvinfo : EIATTR_KPARAM_INFO
	.align		4
.L_25:
        /*0038*/ 	.byte	0x04, 0x17
        /*003a*/ 	.short	(.L_27 - .L_26)
.L_26:
        /*003c*/ 	.word	0x00000000
        /*0040*/ 	.short	0x0000
        /*0042*/ 	.short	0x0000
        /*0044*/ 	.byte	0x00, 0xf0, 0x11, 0x00


	//----- nvinfo : EIATTR_SPARSE_MMA_MASK
	.align		4
.L_27:
        /*0048*/ 	.byte	0x03, 0x50
        /*004a*/ 	.short	0x0000


	//----- nvinfo : EIATTR_MAXREG_COUNT
	.align		4
        /*004c*/ 	.byte	0x03, 0x1b
        /*004e*/ 	.short	0x00ff


	//----- nvinfo : EIATTR_MERCURY_ISA_VERSION
	.align		4
        /*0050*/ 	.byte	0x03, 0x5f
        /*0052*/ 	.short	0x0101


	//----- nvinfo : EIATTR_VRC_CTA_INIT_COUNT
	.align		4
        /*0054*/ 	.byte	0x02, 0x4a
	.zero		1
	.zero		1


	//----- nvinfo : EIATTR_EXIT_INSTR_OFFSETS
	.align		4
        /*0058*/ 	.byte	0x04, 0x1c
        /*005a*/ 	.short	(.L_29 - .L_28)


	//   ....[0]....
.L_28:
        /*005c*/ 	.word	0x00000070


	//   ....[1]....
        /*0060*/ 	.word	0x00000170


	//----- nvinfo : EIATTR_CRS_STACK_SIZE
	.align		4
.L_29:
        /*0064*/ 	.byte	0x04, 0x1e
        /*0066*/ 	.short	(.L_31 - .L_30)
.L_30:
        /*0068*/ 	.word	0x00000000


	//----- nvinfo : EIATTR_CBANK_PARAM_SIZE
	.align		4
.L_31:
        /*006c*/ 	.byte	0x03, 0x19
        /*006e*/ 	.short	0x001c


	//----- nvinfo : EIATTR_PARAM_CBANK
	.align		4
        /*0070*/ 	.byte	0x04, 0x0a
        /*0072*/ 	.short	(.L_33 - .L_32)
	.align		4
.L_32:
        /*0074*/ 	.word	index@(.nv.constant0._Z16vecAddMonolithicfPfS_i)
        /*0078*/ 	.short	0x0380
        /*007a*/ 	.short	0x001c


	//----- nvinfo : EIATTR_SW_WAR
	.align		4
.L_33:
        /*007c*/ 	.byte	0x04, 0x36
        /*007e*/ 	.short	(.L_35 - .L_34)
.L_34:
        /*0080*/ 	.word	0x00000008
.L_35:


//--------------------- .nv.info._Z13vecInitKernelPfif --------------------------
	.section	.nv.info._Z13vecInitKernelPfif,"",@"SHT_CUDA_INFO"
	.sectionflags	@""
	.align	4


	//----- nvinfo : EIATTR_CUDA_API_VERSION
	.align		4
        /*0000*/ 	.byte	0x04, 0x37
        /*0002*/ 	.short	(.L_37 - .L_36)
.L_36:
        /*0004*/ 	.word	0x00000082


	//----- nvinfo : EIATTR_KPARAM_INFO
	.align		4
.L_37:
        /*0008*/ 	.byte	0x04, 0x17
        /*000a*/ 	.short	(.L_39 - .L_38)
.L_38:
        /*000c*/ 	.word	0x00000000
        /*0010*/ 	.short	0x0002
        /*0012*/ 	.short	0x000c
        /*0014*/ 	.byte	0x00, 0xf0, 0x11, 0x00


	//----- nvinfo : EIATTR_KPARAM_INFO
	.align		4
.L_39:
        /*0018*/ 	.byte	0x04, 0x17
        /*001a*/ 	.short	(.L_41 - .L_40)
.L_40:
        /*001c*/ 	.word	0x00000000
        /*0020*/ 	.short	0x0001
        /*0022*/ 	.short	0x0008
        /*0024*/ 	.byte	0x00, 0xf0, 0x11, 0x00


	//----- nvinfo : EIATTR_KPARAM_INFO
	.align		4
.L_41:
        /*0028*/ 	.byte	0x04, 0x17
        /*002a*/ 	.short	(.L_43 - .L_42)
.L_42:
        /*002c*/ 	.word	0x00000000
        /*0030*/ 	.short	0x0000
        /*0032*/ 	.short	0x0000
        /*0034*/ 	.byte	0x00, 0xf5, 0x21, 0x00


	//----- nvinfo : EIATTR_SPARSE_MMA_MASK
	.align		4
.L_43:
        /*0038*/ 	.byte	0x03, 0x50
        /*003a*/ 	.short	0x0000


	//----- nvinfo : EIATTR_MAXREG_COUNT
	.align		4
        /*003c*/ 	.byte	0x03, 0x1b
        /*003e*/ 	.short	0x00ff


	//----- nvinfo : EIATTR_MERCURY_ISA_VERSION
	.align		4
        /*0040*/ 	.byte	0x03, 0x5f
        /*0042*/ 	.short	0x0101


	//----- nvinfo : EIATTR_VRC_CTA_INIT_COUNT
	.align		4
        /*0044*/ 	.byte	0x02, 0x4a
	.zero		1
	.zero		1


	//----- nvinfo : EIATTR_EXIT_INSTR_OFFSETS
	.align		4
        /*0048*/ 	.byte	0x04, 0x1c
        /*004a*/ 	.short	(.L_45 - .L_44)


	//   ....[0]....
.L_44:
        /*004c*/ 	.word	0x00000070


	//   ....[1]....
        /*0050*/ 	.word	0x000000d0


	//----- nvinfo : EIATTR_CBANK_PARAM_SIZE
	.align		4
.L_45:
        /*0054*/ 	.byte	0x03, 0x19
        /*0056*/ 	.short	0x0010


	//----- nvinfo : EIATTR_PARAM_CBANK
	.align		4
        /*0058*/ 	.byte	0x04, 0x0a
        /*005a*/ 	.short	(.L_47 - .L_46)
	.align		4
.L_46:
        /*005c*/ 	.word	index@(.nv.constant0._Z13vecInitKernelPfif)
        /*0060*/ 	.short	0x0380
        /*0062*/ 	.short	0x0010


	//----- nvinfo : EIATTR_SW_WAR
	.align		4
.L_47:
        /*0064*/ 	.byte	0x04, 0x36
        /*0066*/ 	.short	(.L_49 - .L_48)
.L_48:
        /*0068*/ 	.word	0x00000008
.L_49:


//--------------------- .nv.info._Z12vecAddKernelPfS_S_i --------------------------
	.section	.nv.info._Z12vecAddKernelPfS_S_i,"",@"SHT_CUDA_INFO"
	.sectionflags	@""
	.align	4


	//----- nvinfo : EIATTR_CUDA_API_VERSION
	.align		4
        /*0000*/ 	.byte	0x04, 0x37
        /*0002*/ 	.short	(.L_51 - .L_50)
.L_50:
        /*0004*/ 	.word	0x00000082


	//----- nvinfo : EIATTR_KPARAM_INFO
	.align		4
.L_51:
        /*0008*/ 	.byte	0x04, 0x17
        /*000a*/ 	.short	(.L_53 - .L_52)
.L_52:
        /*000c*/ 	.word	0x00000000
        /*0010*/ 	.short	0x0003
        /*0012*/ 	.short	0x0018
        /*0014*/ 	.byte	0x00, 0xf0, 0x11, 0x00


	//----- nvinfo : EIATTR_KPARAM_INFO
	.align		4
.L_53:
        /*0018*/ 	.byte	0x04, 0x17
        /*001a*/ 	.short	(.L_55 - .L_54)
.L_54:
        /*001c*/ 	.word	0x00000000
        /*0020*/ 	.short	0x0002
        /*0022*/ 	.short	0x0010
        /*0024*/ 	.byte	0x00, 0xf5, 0x21, 0x00


	//----- nvinfo : EIATTR_KPARAM_INFO
	.align		4
.L_55:
        /*0028*/ 	.byte	0x04, 0x17
        /*002a*/ 	.short	(.L_57 - .L_56)
.L_56:
        /*002c*/ 	.word	0x00000000
        /*0030*/ 	.short	0x0001
        /*0032*/ 	.short	0x0008
        /*0034*/ 	.byte	0x00, 0xf5, 0x21, 0x00


	//----- nvinfo : EIATTR_KPARAM_INFO
	.align		4
.L_57:
        /*0038*/ 	.byte	0x04, 0x17
        /*003a*/ 	.short	(.L_59 - .L_58)
.L_58:
        /*003c*/ 	.word	0x00000000
        /*0040*/ 	.short	0x0000
        /*0042*/ 	.short	0x0000
        /*0044*/ 	.byte	0x00, 0xf5, 0x21, 0x00


	//----- nvinfo : EIATTR_SPARSE_MMA_MASK
	.align		4
.L_59:
        /*0048*/ 	.byte	0x03, 0x50
        /*004a*/ 	.short	0x0000


	//----- nvinfo : EIATTR_MAXREG_COUNT
	.align		4
        /*004c*/ 	.byte	0x03, 0x1b
        /*004e*/ 	.short	0x00ff


	//----- nvinfo : EIATTR_MERCURY_ISA_VERSION
	.align		4
        /*0050*/ 	.byte	0x03, 0x5f
        /*0052*/ 	.short	0x0101


	//----- nvinfo : EIATTR_VRC_CTA_INIT_COUNT
	.align		4
        /*0054*/ 	.byte	0x02, 0x4a
	.zero		1
	.zero		1


	//----- nvinfo : EIATTR_EXIT_INSTR_OFFSETS
	.align		4
        /*0058*/ 	.byte	0x04, 0x1c
        /*005a*/ 	.short	(.L_61 - .L_60)


	//   ....[0]....
.L_60:
        /*005c*/ 	.word	0x00000070


	//   ....[1]....
        /*0060*/ 	.word	0x00000130


	//----- nvinfo : EIATTR_CBANK_PARAM_SIZE
	.align		4
.L_61:
        /*0064*/ 	.byte	0x03, 0x19
        /*0066*/ 	.short	0x001c


	//----- nvinfo : EIATTR_PARAM_CBANK
	.align		4
        /*0068*/ 	.byte	0x04, 0x0a
        /*006a*/ 	.short	(.L_63 - .L_62)
	.align		4
.L_62:
        /*006c*/ 	.word	index@(.nv.constant0._Z12vecAddKernelPfS_S_i)
        /*0070*/ 	.short	0x0380
        /*0072*/ 	.short	0x001c


	//----- nvinfo : EIATTR_SW_WAR
	.align		4
.L_63:
        /*0074*/ 	.byte	0x04, 0x36
        /*0076*/ 	.short	(.L_65 - .L_64)
.L_64:
        /*0078*/ 	.word	0x00000008
.L_65:


//--------------------- .nv.callgraph             --------------------------
	.section	.nv.callgraph,"",@"SHT_CUDA_CALLGRAPH"
	.align	4
	.sectionentsize	8
	.align		4
        /*0000*/ 	.word	0x00000000
	.align		4
        /*0004*/ 	.word	0xffffffff
	.align		4
        /*0008*/ 	.word	0x00000000
	.align		4
        /*000c*/ 	.word	0xfffffffe
	.align		4
        /*0010*/ 	.word	0x00000000
	.align		4
        /*0014*/ 	.word	0xfffffffd
	.align		4
        /*0018*/ 	.word	0x00000000
	.align		4
        /*001c*/ 	.word	0xfffffffc


//--------------------- .text._Z16vecAddMonolithicfPfS_i --------------------------
	.section	.text._Z16vecAddMonolithicfPfS_i,"ax",@progbits
	.align	128
        .global         _Z16vecAddMonolithicfPfS_i
        .type           _Z16vecAddMonolithicfPfS_i,@function
        .size           _Z16vecAddMonolithicfPfS_i,(.L_x_4 - _Z16vecAddMonolithicfPfS_i)
        .other          _Z16vecAddMonolithicfPfS_i,@"STO_CUDA_ENTRY STV_DEFAULT"
_Z16vecAddMonolithicfPfS_i:
.text._Z16vecAddMonolithicfPfS_i:
[----:B------:R-:W-:Y:S01]  /*0000*/  LDC R1, c[0x0][0x37c] ;  /* 0x0000df00ff017b82 */ /* 0x000fe20000000800 */
[----:B------:R-:W0:Y:S07]  /*0010*/  S2R R0, SR_TID.X ;  /* 0x0000000000007919 */ /* 0x000e2e0000002100 */
[----:B------:R-:W0:Y:S01]  /*0020*/  S2UR UR4, SR_CTAID.X ;  /* 0x00000000000479c3 */ /* 0x000e220000002500 */
[----:B------:R-:W1:Y:S07]  /*0030*/  LDCU UR5, c[0x0][0x398] ;  /* 0x00007300ff0577ac */ /* 0x000e6e0008000800 */
[----:B------:R-:W0:Y:S02]  /*0040*/  LDC R11, c[0x0][0x360] ;  /* 0x0000d800ff0b7b82 */ /* 0x000e240000000800 */
[----:B0-----:R-:W-:-:S05]  /*0050*/  IMAD R0, R11, UR4, R0 ;  /* 0x000000040b007c24 */ /* 0x001fca000f8e0200 */
[----:B-1----:R-:W-:-:S13]  /*0060*/  ISETP.GE.AND P0, PT, R0, UR5, PT ;  /* 0x0000000500007c0c */ /* 0x002fda000bf06270 */
[----:B------:R-:W-:Y:S05]  /*0070*/  @P0 EXIT ;  /* 0x000000000000094d */ /* 0x000fea0003800000 */
[----:B------:R-:W0:Y:S01]  /*0080*/  LDC.64 R6, c[0x0][0x388] ;  /* 0x0000e200ff067b82 */ /* 0x000e220000000a00 */
[----:B------:R-:W1:Y:S01]  /*0090*/  LDCU UR4, c[0x0][0x370] ;  /* 0x00006e00ff0477ac */ /* 0x000e620008000800 */
[----:B------:R-:W2:Y:S06]  /*00a0*/  LDCU.64 UR6, c[0x0][0x358] ;  /* 0x00006b00ff0677ac */ /* 0x000eac0008000a00 */
[----:B------:R-:W3:Y:S01]  /*00b0*/  LDC.64 R8, c[0x0][0x390] ;  /* 0x0000e400ff087b82 */ /* 0x000ee20000000a00 */
[----:B------:R-:W4:Y:S01]  /*00c0*/  LDCU UR8, c[0x0][0x380] ;  /* 0x00007000ff0877ac */ /* 0x000f220008000800 */
[----:B-1----:R-:W-:-:S07]  /*00d0*/  IMAD R11, R11, UR4, RZ ;  /* 0x000000040b0b7c24 */ /* 0x002fce000f8e02ff */
.L_x_0:
[----:B0-----:R-:W-:-:S04]  /*00e0*/  IMAD.WIDE R2, R0, 0x4, R6 ;  /* 0x0000000400027825 */ /* 0x001fc800078e0206 */
[----:B-1-3--:R-:W-:Y:S02]  /*00f0*/  IMAD.WIDE R4, R0, 0x4, R8 ;  /* 0x0000000400047825 */ /* 0x00afe400078e0208 */
[----:B--2---:R-:W4:Y:S04]  /*0100*/  LDG.E R2, desc[UR6][R2.64] ;  /* 0x0000000602027981 */ /* 0x004f28000c1e1900 */
[----:B------:R-:W4:Y:S01]  /*0110*/  LDG.E R13, desc[UR6][R4.64] ;  /* 0x00000006040d7981 */ /* 0x000f22000c1e1900 */
[----:B------:R-:W-:-:S04]  /*0120*/  IADD3 R0, PT, PT, R11, R0, RZ ;  /* 0x000000000b007210 */ /* 0x000fc80007ffe0ff */
[----:B------:R-:W-:Y:S01]  /*0130*/  ISETP.GE.AND P0, PT, R0, UR5, PT ;  /* 0x0000000500007c0c */ /* 0x000fe2000bf06270 */
[----:B----4-:R-:W-:-:S05]  /*0140*/  FFMA R13, R2, UR8, R13 ;  /* 0x00000008020d7c23 */ /* 0x010fca000800000d */
[----:B------:R1:W-:Y:S07]  /*0150*/  STG.E desc[UR6][R4.64], R13 ;  /* 0x0000000d04007986 */ /* 0x0003ee000c101906 */
[----:B------:R-:W-:Y:S05]  /*0160*/  @!P0 BRA `(.L_x_0) ;  /* 0xfffffffc00dc8947 */ /* 0x000fea000383ffff */
[----:B------:R-:W-:Y:S05]  /*0170*/  EXIT ;  /* 0x000000000000794d */ /* 0x000fea0003800000 */
.L_x_1:
[----:B------:R-:W-:-:S00]  /*0180*/  BRA `(.L_x_1) ;  /* 0xfffffffc00fc7947 */ /* 0x000fc0000383ffff */
[----:B------:R-:W-:-:S00]  /*0190*/  NOP ;  /* 0x0000000000007918 */ /* 0x000fc00000000000 */
        /* <DEDUP_REMOVED lines=14> */
.L_x_4:


//--------------------- .text._Z13vecInitKernelPfif --------------------------
	.section	.text._Z13vecInitKernelPfif,"ax",@progbits
	.align	128
        .global         _Z13vecInitKernelPfif
        .type           _Z13vecInitKernelPfif,@function
        .size           _Z13vecInitKernelPfif,(.L_x_5 - _Z13vecInitKernelPfif)
        .other          _Z13vecInitKernelPfif,@"STO_CUDA_ENTRY STV_DEFAULT"
_Z13vecInitKernelPfif:
.text._Z13vecInitKernelPfif:
[----:B------:R-:W-:Y:S01]  /*0000*/  LDC R1, c[0x0][0x37c] ;  /* 0x0000df00ff017b82 */ /* 0x000fe20000000800 */
[----:B------:R-:W0:Y:S01]  /*0010*/  S2R R5, SR_CTAID.X ;  /* 0x0000000000057919 */ /* 0x000e220000002500 */
[----:B------:R-:W0:Y:S01]  /*0020*/  LDCU UR4, c[0x0][0x360] ;  /* 0x00006c00ff0477ac */ /* 0x000e220008000800 */
[----:B------:R-:W0:Y:S01]  /*0030*/  S2R R0, SR_TID.X ;  /* 0x0000000000007919 */ /* 0x000e220000002100 */
[----:B------:R-:W1:Y:S01]  /*0040*/  LDCU UR5, c[0x0][0x388] ;  /* 0x00007100ff0577ac */ /* 0x000e620008000800 */
[----:B0-----:R-:W-:-:S05]  /*0050*/  IMAD R5, R5, UR4, R0 ;  /* 0x0000000405057c24 */ /* 0x001fca000f8e0200 */
[----:B-1----:R-:W-:-:S13]  /*0060*/  ISETP.GE.AND P0, PT, R5, UR5, PT ;  /* 0x0000000505007c0c */ /* 0x002fda000bf06270 */
[----:B------:R-:W-:Y:S05]  /*0070*/  @P0 EXIT ;  /* 0x000000000000094d */ /* 0x000fea0003800000 */
[----:B------:R-:W0:Y:S01]  /*0080*/  LDC.64 R2, c[0x0][0x380] ;  /* 0x0000e000ff027b82 */ /* 0x000e220000000a00 */
[----:B------:R-:W1:Y:S07]  /*0090*/  LDCU.64 UR4, c[0x0][0x358] ;  /* 0x00006b00ff0477ac */ /* 0x000e6e0008000a00 */
[----:B------:R-:W1:Y:S01]  /*00a0*/  LDC R7, c[0x0][0x38c] ;  /* 0x0000e300ff077b82 */ /* 0x000e620000000800 */
[----:B0-----:R-:W-:-:S05]  /*00b0*/  IMAD.WIDE R2, R5, 0x4, R2 ;  /* 0x0000000405027825 */ /* 0x001fca00078e0202 */
[----:B-1----:R-:W-:Y:S01]  /*00c0*/  STG.E desc[UR4][R2.64], R7 ;  /* 0x0000000702007986 */ /* 0x002fe2000c101904 */
[----:B------:R-:W-:Y:S05]  /*00d0*/  EXIT ;  /* 0x000000000000794d */ /* 0x000fea0003800000 */
.L_x_2:
        /* <DEDUP_REMOVED lines=10> */
.L_x_5:


//--------------------- .text._Z12vecAddKernelPfS_S_i --------------------------
	.section	.text._Z12vecAddKernelPfS_S_i,"ax",@progbits
	.align	128
        .global         _Z12vecAddKernelPfS_S_i
        .type           _Z12vecAddKernelPfS_S_i,@function
        .size           _Z12vecAddKernelPfS_S_i,(.L_x_6 - _Z12vecAddKernelPfS_S_i)
        .other          _Z12vecAddKernelPfS_S_i,@"STO_CUDA_ENTRY STV_DEFAULT"
_Z12vecAddKernelPfS_S_i:
.text._Z12vecAddKernelPfS_S_i:
        /* <DEDUP_REMOVED lines=10> */
[----:B------:R-:W2:Y:S08]  /*00a0*/  LDC.64 R4, c[0x0][0x388] ;  /* 0x0000e200ff047b82 */ /* 0x000eb00000000a00 */
[----:B------:R-:W3:Y:S01]  /*00b0*/  LDC.64 R6, c[0x0][0x390] ;  /* 0x0000e400ff067b82 */ /* 0x000ee20000000a00 */
[----:B0-----:R-:W-:-:S06]  /*00c0*/  IMAD.WIDE R2, R9, 0x4, R2 ;  /* 0x0000000409027825 */ /* 0x001fcc00078e0202 */
[----:B-1----:R-:W4:Y:S01]  /*00d0*/  LDG.E R2, desc[UR4][R2.64] ;  /* 0x0000000402027981 */ /* 0x002f22000c1e1900 */
[----:B--2---:R-:W-:-:S06]  /*00e0*/  IMAD.WIDE R4, R9, 0x4, R4 ;  /* 0x0000000409047825 */ /* 0x004fcc00078e0204 */
[----:B------:R-:W4:Y:S01]  /*00f0*/  LDG.E R5, desc[UR4][R4.64] ;  /* 0x0000000404057981 */ /* 0x000f22000c1e1900 */
[----:B---3--:R-:W-:-:S04]  /*0100*/  IMAD.WIDE R6, R9, 0x4, R6 ;  /* 0x0000000409067825 */ /* 0x008fc800078e0206 */
[----:B----4-:R-:W-:-:S05]  /*0110*/  FADD R9, R2, R5 ;  /* 0x0000000502097221 */ /* 0x010fca0000000000 */
[----:B------:R-:W-:Y:S01]  /*0120*/  STG.E desc[UR4][R6.64], R9 ;  /* 0x0000000906007986 */ /* 0x000fe2000c101904 */
[----:B------:R-:W-:Y:S05]  /*0130*/  EXIT ;  /* 0x000000000000794d */ /* 0x000fea0003800000 */
.L_x_3:
        /* <DEDUP_REMOVED lines=12> */
.L_x_6:


//--------------------- .nv.shared.reserved.0     --------------------------
	.section	.nv.shared.reserved.0,"aw",@nobits
	.weak		__nv_reservedSMEM_offset_0_alias
	.size		__nv_reservedSMEM_offset_0_alias, 0, 64
	.other		__nv_reservedSMEM_offset_0_alias,@"STO_CUDA_RESERVED_SHARED STV_DEFAULT"
__nv_reservedSMEM_offset_0_alias:
	.zero		0
	.zero		64


//--------------------- .nv.constant0._Z16vecAddMonolithicfPfS_i --------------------------
	.section	.nv.constant0._Z16vecAddMonolithicfPfS_i,"a",@progbits
	.sectionflags	@""
	.align	4
.nv.constant0._Z16vecAddMonolithicfPfS_i:
	.zero		924


//--------------------- .nv.constant0._Z13vecInitKernelPfif --------------------------
	.section	.nv.constant0._Z13vecInitKernelPfif,"a",@progbits
	.sectionflags	@""
	.align	4
.nv.constant0._Z13vecInitKernelPfif:
	.zero		912


//--------------------- .nv.constant0._Z12vecAddKernelPfS_S_i --------------------------
	.section	.nv.constant0._Z12vecAddKernelPfS_S_i,"a",@progbits
	.sectionflags	@""
	.align	4
.nv.constant0._Z12vecAddKernelPfS_S_i:
	.zero		924


//--------------------- SYMBOLS --------------------------

	.type		.nv.reservedSmem.offset0,@object
	.size		.nv.reservedSmem.offset0,0x4
